//
// Generated by NVIDIA NVVM Compiler
//
// Compiler Build ID: CL-36424714
// Cuda compilation tools, release 13.0, V13.0.88
// Based on NVVM 20.0.0
//

.version 9.0
.target sm_100
.address_size 64

	// .globl	_Z17prefix_sum_kernelPiS_i
// _ZZ26improved_prefix_sum_kernelPiS_iE4temp has been demoted

.visible .entry _Z17prefix_sum_kernelPiS_i(
	.param .u64 .ptr .align 1 _Z17prefix_sum_kernelPiS_i_param_0,
	.param .u64 .ptr .align 1 _Z17prefix_sum_kernelPiS_i_param_1,
	.param .u32 _Z17prefix_sum_kernelPiS_i_param_2
)
{
	.reg .pred 	%p<10>;
	.reg .b32 	%r<108>;
	.reg .b64 	%rd<20>;

	ld.param.u64 	%rd8, [_Z17prefix_sum_kernelPiS_i_param_0];
	ld.param.u64 	%rd9, [_Z17prefix_sum_kernelPiS_i_param_1];
	ld.param.u32 	%r31, [_Z17prefix_sum_kernelPiS_i_param_2];
	cvta.to.global.u64 	%rd1, %rd9;
	mov.u32 	%r32, %ntid.x;
	mov.u32 	%r33, %ctaid.x;
	mov.u32 	%r34, %tid.x;
	mad.lo.s32 	%r1, %r32, %r33, %r34;
	setp.ge.u32 	%p1, %r1, %r31;
	@%p1 bra 	$L__BB0_14;
	add.s32 	%r2, %r1, 1;
	and.b32  	%r3, %r2, 15;
	setp.lt.u32 	%p2, %r1, 15;
	mov.b32 	%r100, 0;
	mov.u32 	%r107, %r100;
	@%p2 bra 	$L__BB0_4;
	and.b32  	%r100, %r2, -16;
	neg.s32 	%r94, %r100;
	add.s64 	%rd18, %rd1, 32;
	mov.b32 	%r107, 0;
$L__BB0_3:
	.pragma "nounroll";
	ld.global.u32 	%r38, [%rd18+-32];
	add.s32 	%r39, %r38, %r107;
	ld.global.u32 	%r40, [%rd18+-28];
	add.s32 	%r41, %r40, %r39;
	ld.global.u32 	%r42, [%rd18+-24];
	add.s32 	%r43, %r42, %r41;
	ld.global.u32 	%r44, [%rd18+-20];
	add.s32 	%r45, %r44, %r43;
	ld.global.u32 	%r46, [%rd18+-16];
	add.s32 	%r47, %r46, %r45;
	ld.global.u32 	%r48, [%rd18+-12];
	add.s32 	%r49, %r48, %r47;
	ld.global.u32 	%r50, [%rd18+-8];
	add.s32 	%r51, %r50, %r49;
	ld.global.u32 	%r52, [%rd18+-4];
	add.s32 	%r53, %r52, %r51;
	ld.global.u32 	%r54, [%rd18];
	add.s32 	%r55, %r54, %r53;
	ld.global.u32 	%r56, [%rd18+4];
	add.s32 	%r57, %r56, %r55;
	ld.global.u32 	%r58, [%rd18+8];
	add.s32 	%r59, %r58, %r57;
	ld.global.u32 	%r60, [%rd18+12];
	add.s32 	%r61, %r60, %r59;
	ld.global.u32 	%r62, [%rd18+16];
	add.s32 	%r63, %r62, %r61;
	ld.global.u32 	%r64, [%rd18+20];
	add.s32 	%r65, %r64, %r63;
	ld.global.u32 	%r66, [%rd18+24];
	add.s32 	%r67, %r66, %r65;
	ld.global.u32 	%r68, [%rd18+28];
	add.s32 	%r107, %r68, %r67;
	add.s32 	%r94, %r94, 16;
	add.s64 	%rd18, %rd18, 64;
	setp.ne.s32 	%p3, %r94, 0;
	@%p3 bra 	$L__BB0_3;
$L__BB0_4:
	setp.eq.s32 	%p4, %r3, 0;
	@%p4 bra 	$L__BB0_13;
	and.b32  	%r13, %r2, 7;
	setp.lt.u32 	%p5, %r3, 8;
	@%p5 bra 	$L__BB0_7;
	mul.wide.u32 	%rd10, %r100, 4;
	add.s64 	%rd11, %rd1, %rd10;
	ld.global.u32 	%r70, [%rd11];
	add.s32 	%r71, %r70, %r107;
	ld.global.u32 	%r72, [%rd11+4];
	add.s32 	%r73, %r72, %r71;
	ld.global.u32 	%r74, [%rd11+8];
	add.s32 	%r75, %r74, %r73;
	ld.global.u32 	%r76, [%rd11+12];
	add.s32 	%r77, %r76, %r75;
	ld.global.u32 	%r78, [%rd11+16];
	add.s32 	%r79, %r78, %r77;
	ld.global.u32 	%r80, [%rd11+20];
	add.s32 	%r81, %r80, %r79;
	ld.global.u32 	%r82, [%rd11+24];
	add.s32 	%r83, %r82, %r81;
	ld.global.u32 	%r84, [%rd11+28];
	add.s32 	%r107, %r84, %r83;
	add.s32 	%r100, %r100, 8;
$L__BB0_7:
	setp.eq.s32 	%p6, %r13, 0;
	@%p6 bra 	$L__BB0_13;
	and.b32  	%r19, %r2, 3;
	setp.lt.u32 	%p7, %r13, 4;
	@%p7 bra 	$L__BB0_10;
	mul.wide.u32 	%rd12, %r100, 4;
	add.s64 	%rd13, %rd1, %rd12;
	ld.global.u32 	%r86, [%rd13];
	add.s32 	%r87, %r86, %r107;
	ld.global.u32 	%r88, [%rd13+4];
	add.s32 	%r89, %r88, %r87;
	ld.global.u32 	%r90, [%rd13+8];
	add.s32 	%r91, %r90, %r89;
	ld.global.u32 	%r92, [%rd13+12];
	add.s32 	%r107, %r92, %r91;
	add.s32 	%r100, %r100, 4;
$L__BB0_10:
	setp.eq.s32 	%p8, %r19, 0;
	@%p8 bra 	$L__BB0_13;
	mul.wide.u32 	%rd14, %r100, 4;
	add.s64 	%rd19, %rd1, %rd14;
	neg.s32 	%r105, %r19;
$L__BB0_12:
	.pragma "nounroll";
	ld.global.u32 	%r93, [%rd19];
	add.s32 	%r107, %r93, %r107;
	add.s64 	%rd19, %rd19, 4;
	add.s32 	%r105, %r105, 1;
	setp.ne.s32 	%p9, %r105, 0;
	@%p9 bra 	$L__BB0_12;
$L__BB0_13:
	cvta.to.global.u64 	%rd15, %rd8;
	mul.wide.u32 	%rd16, %r1, 4;
	add.s64 	%rd17, %rd15, %rd16;
	st.global.u32 	[%rd17], %r107;
$L__BB0_14:
	ret;

}
	// .globl	_Z26improved_prefix_sum_kernelPiS_i
.visible .entry _Z26improved_prefix_sum_kernelPiS_i(
	.param .u64 .ptr .align 1 _Z26improved_prefix_sum_kernelPiS_i_param_0,
	.param .u64 .ptr .align 1 _Z26improved_prefix_sum_kernelPiS_i_param_1,
	.param .u32 _Z26improved_prefix_sum_kernelPiS_i_param_2
)
{
	.reg .pred 	%p<9>;
	.reg .b32 	%r<56>;
	.reg .b64 	%rd<12>;
	// demoted variable
	.shared .align 4 .b8 _ZZ26improved_prefix_sum_kernelPiS_iE4temp[8196];
	ld.param.u64 	%rd3, [_Z26improved_prefix_sum_kernelPiS_i_param_0];
	ld.param.u64 	%rd4, [_Z26improved_prefix_sum_kernelPiS_i_param_1];
	ld.param.u32 	%r14, [_Z26improved_prefix_sum_kernelPiS_i_param_2];
	cvta.to.global.u64 	%rd1, %rd3;
	cvta.to.global.u64 	%rd2, %rd4;
	mov.u32 	%r1, %tid.x;
	shl.b32 	%r2, %r1, 1;
	mul.wide.u32 	%rd5, %r2, 4;
	add.s64 	%rd6, %rd2, %rd5;
	ld.global.u32 	%r16, [%rd6];
	shl.b32 	%r17, %r1, 3;
	mov.u32 	%r18, _ZZ26improved_prefix_sum_kernelPiS_iE4temp;
	add.s32 	%r3, %r18, %r17;
	st.shared.u32 	[%r3], %r16;
	or.b32  	%r4, %r2, 1;
	ld.global.u32 	%r19, [%rd6+4];
	st.shared.u32 	[%r3+4], %r19;
	bar.sync 	0;
	setp.lt.s32 	%p1, %r14, 2;
	mov.b32 	%r53, 1;
	@%p1 bra 	$L__BB1_5;
	mov.b32 	%r53, 1;
	mov.u32 	%r51, %r14;
$L__BB1_2:
	shr.u32 	%r7, %r51, 1;
	bar.sync 	0;
	setp.ge.u32 	%p2, %r1, %r7;
	@%p2 bra 	$L__BB1_4;
	mul.lo.s32 	%r21, %r53, %r4;
	shl.b32 	%r22, %r21, 2;
	add.s32 	%r24, %r18, %r22;
	ld.shared.u32 	%r25, [%r24+-4];
	shl.b32 	%r26, %r53, 2;
	add.s32 	%r27, %r24, %r26;
	ld.shared.u32 	%r28, [%r27+-4];
	add.s32 	%r29, %r28, %r25;
	st.shared.u32 	[%r27+-4], %r29;
$L__BB1_4:
	shl.b32 	%r53, %r53, 1;
	setp.gt.u32 	%p3, %r51, 3;
	mov.u32 	%r51, %r7;
	@%p3 bra 	$L__BB1_2;
$L__BB1_5:
	setp.ne.s32 	%p4, %r1, 0;
	@%p4 bra 	$L__BB1_7;
	shl.b32 	%r30, %r14, 2;
	add.s32 	%r32, %r18, %r30;
	mov.b32 	%r33, 0;
	st.shared.u32 	[%r32+-4], %r33;
$L__BB1_7:
	setp.lt.s32 	%p5, %r14, 2;
	@%p5 bra 	$L__BB1_12;
	mov.b32 	%r54, 1;
$L__BB1_9:
	shr.u32 	%r35, %r53, 31;
	add.s32 	%r36, %r53, %r35;
	shr.s32 	%r53, %r36, 1;
	bar.sync 	0;
	setp.ge.u32 	%p6, %r1, %r54;
	@%p6 bra 	$L__BB1_11;
	mul.lo.s32 	%r37, %r53, %r4;
	shl.b32 	%r38, %r37, 2;
	add.s32 	%r40, %r18, %r38;
	ld.shared.u32 	%r41, [%r40+-4];
	shl.b32 	%r42, %r53, 2;
	add.s32 	%r43, %r40, %r42;
	ld.shared.u32 	%r44, [%r43+-4];
	st.shared.u32 	[%r40+-4], %r44;
	add.s32 	%r45, %r44, %r41;
	st.shared.u32 	[%r43+-4], %r45;
$L__BB1_11:
	shl.b32 	%r54, %r54, 1;
	setp.lt.s32 	%p7, %r54, %r14;
	@%p7 bra 	$L__BB1_9;
$L__BB1_12:
	setp.ne.s32 	%p8, %r1, 0;
	bar.sync 	0;
	ld.shared.u32 	%r46, [%r3+4];
	add.s64 	%rd8, %rd1, %rd5;
	st.global.u32 	[%rd8], %r46;
	ld.shared.u32 	%r47, [%r3+8];
	st.global.u32 	[%rd8+4], %r47;
	@%p8 bra 	$L__BB1_14;
	mul.wide.s32 	%rd9, %r14, 4;
	add.s64 	%rd10, %rd1, %rd9;
	ld.global.u32 	%r48, [%rd10+-8];
	add.s64 	%rd11, %rd2, %rd9;
	ld.global.u32 	%r49, [%rd11+-4];
	add.s32 	%r50, %r49, %r48;
	st.global.u32 	[%rd10+-4], %r50;
$L__BB1_14:
	ret;

}


// ===== COMPILED SASS (sm_100) =====

	.target	sm_100

	.elftype	@"ET_EXEC"


//--------------------- .note.nv.tkinfo           --------------------------
	.section	.note.nv.tkinfo,"",@"SHT_NOTE"
	.sectionflags	@"SHF_NOTE_NV_TKINFO"
	.tkinfo
        /*0018*/ 	.word	0x00000002
        /*0030*/ 	.string	""
        /*0030*/ 	.string	"ptxas"
        /*0030*/ 	.string	"Cuda compilation tools, release 13.0, V13.0.88"
        /*0030*/ 	.string	"Build cuda_13.0.r13.0/compiler.36424714_0"
        /*0030*/ 	.string	"-arch sm_100 -m 64 "



//--------------------- .note.nv.cuinfo           --------------------------
	.section	.note.nv.cuinfo,"",@"SHT_NOTE"
	.sectionflags	@"SHF_NOTE_NV_CUINFO"
        /*0018*/ 	.short	0x0002
        /*001a*/ 	.short	0x0064
        /*001c*/ 	.short	0x0082
	.zero		2


//--------------------- .nv.info                  --------------------------
	.section	.nv.info,"",@"SHT_CUDA_INFO"
	.align	4


	//----- nvinfo : EIATTR_REGCOUNT
	.align		4
        /*0000*/ 	.byte	0x04, 0x2f
        /*0002*/ 	.short	(.L_1 - .L_0)
	.align		4
.L_0:
        /*0004*/ 	.word	index@(_Z17prefix_sum_kernelPiS_i)
        /*0008*/ 	.word	0x0000001b


	//----- nvinfo : EIATTR_FRAME_SIZE
	.align		4
.L_1:
        /*000c*/ 	.byte	0x04, 0x11
        /*000e*/ 	.short	(.L_3 - .L_2)
	.align		4
.L_2:
        /*0010*/ 	.word	index@(_Z17prefix_sum_kernelPiS_i)
        /*0014*/ 	.word	0x00000000


	//----- nvinfo : EIATTR_REGCOUNT
	.align		4
.L_3:
        /*0018*/ 	.byte	0x04, 0x2f
        /*001a*/ 	.short	(.L_5 - .L_4)
	.align		4
.L_4:
        /*001c*/ 	.word	index@(_Z26improved_prefix_sum_kernelPiS_i)
        /*0020*/ 	.word	0x0000000f


	//----- nvinfo : EIATTR_FRAME_SIZE
	.align		4
.L_5:
        /*0024*/ 	.byte	0x04, 0x11
        /*0026*/ 	.short	(.L_7 - .L_6)
	.align		4
.L_6:
        /*0028*/ 	.word	index@(_Z26improved_prefix_sum_kernelPiS_i)
        /*002c*/ 	.word	0x00000000


	//----- nvinfo : EIATTR_MIN_STACK_SIZE
	.align		4
.L_7:
        /*0030*/ 	.byte	0x04, 0x12
        /*0032*/ 	.short	(.L_9 - .L_8)
	.align		4
.L_8:
        /*0034*/ 	.word	index@(_Z26improved_prefix_sum_kernelPiS_i)
        /*0038*/ 	.word	0x00000000


	//----- nvinfo : EIATTR_MIN_STACK_SIZE
	.align		4
.L_9:
        /*003c*/ 	.byte	0x04, 0x12
        /*003e*/ 	.short	(.L_11 - .L_10)
	.align		4
.L_10:
        /*0040*/ 	.word	index@(_Z17prefix_sum_kernelPiS_i)
        /*0044*/ 	.word	0x00000000
.L_11:


//--------------------- .nv.compat                --------------------------
	.section	.nv.compat,"",@"SHT_CUDA_COMPAT_INFO"
	.align	4
        /*0000*/ 	.byte	0x02, 0x09, 0x00, 0x00, 0x02, 0x02, 0x01, 0x00, 0x02, 0x05, 0x05, 0x00, 0x03, 0x07, 0x01, 0x01
        /*0010*/ 	.byte	0x02, 0x03, 0x00, 0x00, 0x02, 0x06, 0x01, 0x00, 0x04, 0x0b, 0x08, 0x00, 0x09, 0x00, 0x00, 0x00
        /*0020*/ 	.byte	0x00, 0x00, 0x00, 0x00


//--------------------- .nv.info._Z26improved_prefix_sum_kernelPiS_i --------------------------
	.section	.nv.info._Z26improved_prefix_sum_kernelPiS_i,"",@"SHT_CUDA_INFO"
	.sectionflags	@""
	.align	4


	//----- nvinfo : EIATTR_CUDA_API_VERSION
	.align		4
        /*0000*/ 	.byte	0x04, 0x37
        /*0002*/ 	.short	(.L_13 - .L_12)
.L_12:
        /*0004*/ 	.word	0x00000082


	//----- nvinfo : EIATTR_KPARAM_INFO
	.align		4
.L_13:
        /*0008*/ 	.byte	0x04, 0x17
        /*000a*/ 	.short	(.L_15 - .L_14)
.L_14:
        /*000c*/ 	.word	0x00000000
        /*0010*/ 	.short	0x0002
        /*0012*/ 	.short	0x0010
        /*0014*/ 	.byte	0x00, 0xf0, 0x11, 0x00


	//----- nvinfo : EIATTR_KPARAM_INFO
	.align		4
.L_15:
        /*0018*/ 	.byte	0x04, 0x17
        /*001a*/ 	.short	(.L_17 - .L_16)
.L_16:
        /*001c*/ 	.word	0x00000000
        /*0020*/ 	.short	0x0001
        /*0022*/ 	.short	0x0008
        /*0024*/ 	.byte	0x00, 0xf5, 0x21, 0x00


	//----- nvinfo : EIATTR_KPARAM_INFO
	.align		4
.L_17:
        /*0028*/ 	.byte	0x04, 0x17
        /*002a*/ 	.short	(.L_19 - .L_18)
.L_18:
        /*002c*/ 	.word	0x00000000
        /*0030*/ 	.short	0x0000
        /*0032*/ 	.short	0x0000
        /*0034*/ 	.byte	0x00, 0xf5, 0x21, 0x00


	//----- nvinfo : EIATTR_SPARSE_MMA_MASK
	.align		4
.L_19:
        /*0038*/ 	.byte	0x03, 0x50
        /*003a*/ 	.short	0x0000


	//----- nvinfo : EIATTR_MAXREG_COUNT
	.align		4
        /*003c*/ 	.byte	0x03, 0x1b
        /*003e*/ 	.short	0x00ff


	//----- nvinfo : EIATTR_NUM_BARRIERS
	.align		4
        /*0040*/ 	.byte	0x02, 0x4c
        /*0042*/ 	.byte	0x01
	.zero		1


	//----- nvinfo : EIATTR_MERCURY_ISA_VERSION
	.align		4
        /*0044*/ 	.byte	0x03, 0x5f
        /*0046*/ 	.short	0x0101


	//----- nvinfo : EIATTR_VRC_CTA_INIT_COUNT
	.align		4
        /*0048*/ 	.byte	0x02, 0x4a
	.zero		1
	.zero		1


	//----- nvinfo : EIATTR_EXIT_INSTR_OFFSETS
	.align		4
        /*004c*/ 	.byte	0x04, 0x1c
        /*004e*/ 	.short	(.L_21 - .L_20)


	//   ....[0]....
.L_20:
        /*0050*/ 	.word	0x00000430


	//   ....[1]....
        /*0054*/ 	.word	0x000004b0


	//----- nvinfo : EIATTR_CBANK_PARAM_SIZE
	.align		4
.L_21:
        /*0058*/ 	.byte	0x03, 0x19
        /*005a*/ 	.short	0x0014


	//----- nvinfo : EIATTR_PARAM_CBANK
	.align		4
        /*005c*/ 	.byte	0x04, 0x0a
        /*005e*/ 	.short	(.L_23 - .L_22)
	.align		4
.L_22:
        /*0060*/ 	.word	index@(.nv.constant0._Z26improved_prefix_sum_kernelPiS_i)
        /*0064*/ 	.short	0x0380
        /*0066*/ 	.short	0x0014


	//----- nvinfo : EIATTR_SW_WAR
	.align		4
.L_23:
        /*0068*/ 	.byte	0x04, 0x36
        /*006a*/ 	.short	(.L_25 - .L_24)
.L_24:
        /*006c*/ 	.word	0x00000008
.L_25:


//--------------------- .nv.info._Z17prefix_sum_kernelPiS_i --------------------------
	.section	.nv.info._Z17prefix_sum_kernelPiS_i,"",@"SHT_CUDA_INFO"
	.sectionflags	@""
	.align	4


	//----- nvinfo : EIATTR_CUDA_API_VERSION
	.align		4
        /*0000*/ 	.byte	0x04, 0x37
        /*0002*/ 	.short	(.L_27 - .L_26)
.L_26:
        /*0004*/ 	.word	0x00000082


	//----- nvinfo : EIATTR_KPARAM_INFO
	.align		4
.L_27:
        /*0008*/ 	.byte	0x04, 0x17
        /*000a*/ 	.short	(.L_29 - .L_28)
.L_28:
        /*000c*/ 	.word	0x00000000
        /*0010*/ 	.short	0x0002
        /*0012*/ 	.short	0x0010
        /*0014*/ 	.byte	0x00, 0xf0, 0x11, 0x00


	//----- nvinfo : EIATTR_KPARAM_INFO
	.align		4
.L_29:
        /*0018*/ 	.byte	0x04, 0x17
        /*001a*/ 	.short	(.L_31 - .L_30)
.L_30:
        /*001c*/ 	.word	0x00000000
        /*0020*/ 	.short	0x0001
        /*0022*/ 	.short	0x0008
        /*0024*/ 	.byte	0x00, 0xf5, 0x21, 0x00


	//----- nvinfo : EIATTR_KPARAM_INFO
	.align		4
.L_31:
        /*0028*/ 	.byte	0x04, 0x17
        /*002a*/ 	.short	(.L_33 - .L_32)
.L_32:
        /*002c*/ 	.word	0x00000000
        /*0030*/ 	.short	0x0000
        /*0032*/ 	.short	0x0000
        /*0034*/ 	.byte	0x00, 0xf5, 0x21, 0x00


	//----- nvinfo : EIATTR_SPARSE_MMA_MASK
	.align		4
.L_33:
        /*0038*/ 	.byte	0x03, 0x50
        /*003a*/ 	.short	0x0000


	//----- nvinfo : EIATTR_MAXREG_COUNT
	.align		4
        /*003c*/ 	.byte	0x03, 0x1b
        /*003e*/ 	.short	0x00ff


	//----- nvinfo : EIATTR_MERCURY_ISA_VERSION
	.align		4
        /*0040*/ 	.byte	0x03, 0x5f
        /*0042*/ 	.short	0x0101


	//----- nvinfo : EIATTR_VRC_CTA_INIT_COUNT
	.align		4
        /*0044*/ 	.byte	0x02, 0x4a
	.zero		1
	.zero		1


	//----- nvinfo : EIATTR_EXIT_INSTR_OFFSETS
	.align		4
        /*0048*/ 	.byte	0x04, 0x1c
        /*004a*/ 	.short	(.L_35 - .L_34)


	//   ....[0]....
.L_34:
        /*004c*/ 	.word	0x00000070


	//   ....[1]....
        /*0050*/ 	.word	0x000006e0


	//----- nvinfo : EIATTR_CRS_STACK_SIZE
	.align		4
.L_35:
        /*0054*/ 	.byte	0x04, 0x1e
        /*0056*/ 	.short	(.L_37 - .L_36)
.L_36:
        /*0058*/ 	.word	0x00000000


	//----- nvinfo : EIATTR_CBANK_PARAM_SIZE
	.align		4
.L_37:
        /*005c*/ 	.byte	0x03, 0x19
        /*005e*/ 	.short	0x0014


	//----- nvinfo : EIATTR_PARAM_CBANK
	.align		4
        /*0060*/ 	.byte	0x04, 0x0a
        /*0062*/ 	.short	(.L_39 - .L_38)
	.align		4
.L_38:
        /*0064*/ 	.word	index@(.nv.constant0._Z17prefix_sum_kernelPiS_i)
        /*0068*/ 	.short	0x0380
        /*006a*/ 	.short	0x0014


	//----- nvinfo : EIATTR_SW_WAR
	.align		4
.L_39:
        /*006c*/ 	.byte	0x04, 0x36
        /*006e*/ 	.short	(.L_41 - .L_40)
.L_40:
        /*0070*/ 	.word	0x00000008
.L_41:


//--------------------- .nv.callgraph             --------------------------
	.section	.nv.callgraph,"",@"SHT_CUDA_CALLGRAPH"
	.align	4
	.sectionentsize	8
	.align		4
        /*0000*/ 	.word	0x00000000
	.align		4
        /*0004*/ 	.word	0xffffffff
	.align		4
        /*0008*/ 	.word	0x00000000
	.align		4
        /*000c*/ 	.word	0xfffffffe
	.align		4
        /*0010*/ 	.word	0x00000000
	.align		4
        /*0014*/ 	.word	0xfffffffd
	.align		4
        /*0018*/ 	.word	0x00000000
	.align		4
        /*001c*/ 	.word	0xfffffffc


//--------------------- .text._Z26improved_prefix_sum_kernelPiS_i --------------------------
	.section	.text._Z26improved_prefix_sum_kernelPiS_i,"ax",@progbits
	.align	128
        .global         _Z26improved_prefix_sum_kernelPiS_i
        .type           _Z26improved_prefix_sum_kernelPiS_i,@function
        .size           _Z26improved_prefix_sum_kernelPiS_i,(.L_x_16 - _Z26improved_prefix_sum_kernelPiS_i)
        .other          _Z26improved_prefix_sum_kernelPiS_i,@"STO_CUDA_ENTRY STV_DEFAULT"
_Z26improved_prefix_sum_kernelPiS_i:
.text._Z26improved_prefix_sum_kernelPiS_i:
[----:B------:R-:W-:Y:S01]  /*0000*/  LDC R1, c[0x0][0x37c] ;  /* 0x0000df00ff017b82 */ /* 0x000fe20000000800 */
[----:B------:R-:W0:Y:S07]  /*0010*/  S2R R12, SR_TID.X ;  /* 0x00000000000c7919 */ /* 0x000e2e0000002100 */
[----:B------:R-:W1:Y:S01]  /*0020*/  LDC.64 R2, c[0x0][0x388] ;  /* 0x0000e200ff027b82 */ /* 0x000e620000000a00 */
[----:B------:R-:W2:Y:S01]  /*0030*/  LDCU.64 UR8, c[0x0][0x358] ;  /* 0x00006b00ff0877ac */ /* 0x000ea20008000a00 */
[----:B------:R-:W3:Y:S06]  /*0040*/  LDCU UR6, c[0x0][0x390] ;  /* 0x00007200ff0677ac */ /* 0x000eec0008000800 */
[----:B------:R-:W4:Y:S08]  /*0050*/  S2UR UR5, SR_CgaCtaId ;  /* 0x00000000000579c3 */ /* 0x000f300000008800 */
[----:B------:R-:W5:Y:S01]  /*0060*/  LDC R11, c[0x0][0x390] ;  /* 0x0000e400ff0b7b82 */ /* 0x000f620000000800 */
[----:B0-----:R-:W-:-:S04]  /*0070*/  IMAD.SHL.U32 R0, R12, 0x2, RZ ;  /* 0x000000020c007824 */ /* 0x001fc800078e00ff */
[----:B-1----:R-:W-:-:S05]  /*0080*/  IMAD.WIDE.U32 R2, R0, 0x4, R2 ;  /* 0x0000000400027825 */ /* 0x002fca00078e0002 */
[----:B--2---:R-:W2:Y:S04]  /*0090*/  LDG.E R4, desc[UR8][R2.64] ;  /* 0x0000000802047981 */ /* 0x004ea8000c1e1900 */
[----:B------:R0:W2:Y:S01]  /*00a0*/  LDG.E R5, desc[UR8][R2.64+0x4] ;  /* 0x0000040802057981 */ /* 0x0000a2000c1e1900 */
[----:B------:R-:W-:Y:S01]  /*00b0*/  UMOV UR4, 0x400 ;  /* 0x0000040000047882 */ /* 0x000fe20000000000 */
[----:B---3--:R-:W-:Y:S01]  /*00c0*/  UISETP.GE.AND UP0, UPT, UR6, 0x2, UPT ;  /* 0x000000020600788c */ /* 0x008fe2000bf06270 */
[----:B------:R-:W-:Y:S01]  /*00d0*/  ISETP.NE.AND P1, PT, R12, RZ, PT ;  /* 0x000000ff0c00720c */ /* 0x000fe20003f25270 */
[----:B----4-:R-:W-:Y:S01]  /*00e0*/  ULEA UR4, UR5, UR4, 0x18 ;  /* 0x0000000405047291 */ /* 0x010fe2000f8ec0ff */
[----:B-----5:R-:W-:-:S05]  /*00f0*/  ISETP.GE.AND P2, PT, R11, 0x2, PT ;  /* 0x000000020b00780c */ /* 0x020fca0003f46270 */
[----:B------:R-:W-:Y:S01]  /*0100*/  LEA R6, R12, UR4, 0x3 ;  /* 0x000000040c067c11 */ /* 0x000fe2000f8e18ff */
[----:B0-----:R-:W-:Y:S02]  /*0110*/  IMAD.MOV.U32 R3, RZ, RZ, 0x1 ;  /* 0x00000001ff037424 */ /* 0x001fe400078e00ff */
[----:B------:R-:W-:Y:S02]  /*0120*/  VIADD R2, R0, 0x1 ;  /* 0x0000000100027836 */ /* 0x000fe40000000000 */
[----:B--2---:R0:W-:Y:S01]  /*0130*/  STS.64 [R6], R4 ;  /* 0x0000000406007388 */ /* 0x0041e20000000a00 */
[----:B------:R-:W-:Y:S06]  /*0140*/  BAR.SYNC.DEFER_BLOCKING 0x0 ;  /* 0x0000000000007b1d */ /* 0x000fec0000010000 */
[----:B------:R-:W-:Y:S05]  /*0150*/  BRA.U !UP0, `(.L_x_0) ;  /* 0x0000000108447547 */ /* 0x000fea000b800000 */
[----:B------:R-:W-:Y:S01]  /*0160*/  HFMA2 R3, -RZ, RZ, 0, 5.9604644775390625e-08 ;  /* 0x00000001ff037431 */ /* 0x000fe200000001ff */
[----:B------:R-:W1:Y:S01]  /*0170*/  LDCU UR5, c[0x0][0x390] ;  /* 0x00007200ff0577ac */ /* 0x000e620008000800 */
[----:B------:R-:W-:-:S05]  /*0180*/  NOP ;  /* 0x0000000000007918 */ /* 0x000fca0000000000 */
.L_x_1:
[----:B-1----:R-:W-:Y:S01]  /*0190*/  USHF.R.U32.HI UR6, URZ, 0x1, UR5 ;  /* 0x00000001ff067899 */ /* 0x002fe20008011605 */
[----:B------:R-:W-:Y:S01]  /*01a0*/  BAR.SYNC.DEFER_BLOCKING 0x0 ;  /* 0x0000000000007b1d */ /* 0x000fe20000010000 */
[----:B------:R-:W-:-:S04]  /*01b0*/  UISETP.GT.U32.AND UP0, UPT, UR5, 0x3, UPT ;  /* 0x000000030500788c */ /* 0x000fc8000bf04070 */
[----:B------:R-:W-:Y:S01]  /*01c0*/  ISETP.GE.U32.AND P0, PT, R12, UR6, PT ;  /* 0x000000060c007c0c */ /* 0x000fe2000bf06070 */
[----:B------:R-:W-:-:S12]  /*01d0*/  UMOV UR5, UR6 ;  /* 0x0000000600057c82 */ /* 0x000fd80008000000 */
[----:B0-----:R-:W-:-:S05]  /*01e0*/  @!P0 IMAD R4, R2, R3, RZ ;  /* 0x0000000302048224 */ /* 0x001fca00078e02ff */
[----:B------:R-:W-:-:S05]  /*01f0*/  @!P0 LEA R4, R4, UR4, 0x2 ;  /* 0x0000000404048c11 */ /* 0x000fca000f8e10ff */
[C---:B--2---:R-:W-:Y:S01]  /*0200*/  @!P0 IMAD R5, R3.reuse, 0x4, R4 ;  /* 0x0000000403058824 */ /* 0x044fe200078e0204 */
[----:B------:R-:W-:Y:S01]  /*0210*/  SHF.L.U32 R3, R3, 0x1, RZ ;  /* 0x0000000103037819 */ /* 0x000fe200000006ff */
[----:B------:R-:W-:Y:S04]  /*0220*/  @!P0 LDS R4, [R4+-0x4] ;  /* 0xfffffc0004048984 */ /* 0x000fe80000000800 */
[----:B------:R-:W0:Y:S02]  /*0230*/  @!P0 LDS R7, [R5+-0x4] ;  /* 0xfffffc0005078984 */ /* 0x000e240000000800 */
[----:B0-----:R-:W-:-:S05]  /*0240*/  @!P0 IMAD.IADD R8, R4, 0x1, R7 ;  /* 0x0000000104088824 */ /* 0x001fca00078e0207 */
[----:B------:R2:W-:Y:S01]  /*0250*/  @!P0 STS [R5+-0x4], R8 ;  /* 0xfffffc0805008388 */ /* 0x0005e20000000800 */
[----:B------:R-:W-:Y:S05]  /*0260*/  BRA.U UP0, `(.L_x_1) ;  /* 0xfffffffd00c87547 */ /* 0x000fea000b83ffff */
.L_x_0:
[----:B0-----:R-:W-:-:S05]  /*0270*/  @!P1 LEA R4, R11, UR4, 0x2 ;  /* 0x000000040b049c11 */ /* 0x001fca000f8e10ff */
[----:B------:R0:W-:Y:S01]  /*0280*/  @!P1 STS [R4+-0x4], RZ ;  /* 0xfffffcff04009388 */ /* 0x0001e20000000800 */
[----:B------:R-:W-:Y:S05]  /*0290*/  @!P2 BRA `(.L_x_2) ;  /* 0x000000000044a947 */ /* 0x000fea0003800000 */
[----:B------:R-:W1:Y:S01]  /*02a0*/  LDC R11, c[0x0][0x390] ;  /* 0x0000e400ff0b7b82 */ /* 0x000e620000000800 */
[----:B------:R-:W-:-:S05]  /*02b0*/  UMOV UR5, 0x1 ;  /* 0x0000000100057882 */ /* 0x000fca0000000000 */
.L_x_3:
[----:B------:R-:W-:Y:S01]  /*02c0*/  BAR.SYNC.DEFER_BLOCKING 0x0 ;  /* 0x0000000000007b1d */ /* 0x000fe20000010000 */
[----:B------:R-:W-:Y:S01]  /*02d0*/  ISETP.GE.U32.AND P0, PT, R12, UR5, PT ;  /* 0x000000050c007c0c */ /* 0x000fe2000bf06070 */
[----:B------:R-:W-:Y:S01]  /*02e0*/  USHF.L.U32 UR5, UR5, 0x1, URZ ;  /* 0x0000000105057899 */ /* 0x000fe200080006ff */
[----:B------:R-:W-:-:S04]  /*02f0*/  LEA.HI R3, R3, R3, RZ, 0x1 ;  /* 0x0000000303037211 */ /* 0x000fc800078f08ff */
[----:B------:R-:W-:-:S07]  /*0300*/  SHF.R.S32.HI R3, RZ, 0x1, R3 ;  /* 0x00000001ff037819 */ /* 0x000fce0000011403 */
[----:B0-----:R-:W-:-:S05]  /*0310*/  @!P0 IMAD R4, R2, R3, RZ ;  /* 0x0000000302048224 */ /* 0x001fca00078e02ff */
[----:B------:R-:W-:-:S05]  /*0320*/  @!P0 LEA R4, R4, UR4, 0x2 ;  /* 0x0000000404048c11 */ /* 0x000fca000f8e10ff */
[----:B------:R-:W-:Y:S01]  /*0330*/  @!P0 IMAD R7, R3, 0x4, R4 ;  /* 0x0000000403078824 */ /* 0x000fe200078e0204 */
[----:B--2---:R-:W-:Y:S04]  /*0340*/  @!P0 LDS R5, [R4+-0x4] ;  /* 0xfffffc0004058984 */ /* 0x004fe80000000800 */
[----:B------:R-:W0:Y:S02]  /*0350*/  @!P0 LDS R8, [R7+-0x4] ;  /* 0xfffffc0007088984 */ /* 0x000e240000000800 */
[----:B0-----:R-:W-:Y:S02]  /*0360*/  @!P0 IMAD.IADD R10, R5, 0x1, R8 ;  /* 0x00000001050a8824 */ /* 0x001fe400078e0208 */
[----:B------:R3:W-:Y:S04]  /*0370*/  @!P0 STS [R4+-0x4], R8 ;  /* 0xfffffc0804008388 */ /* 0x0007e80000000800 */
[----:B------:R3:W-:Y:S01]  /*0380*/  @!P0 STS [R7+-0x4], R10 ;  /* 0xfffffc0a07008388 */ /* 0x0007e20000000800 */
[----:B-1----:R-:W-:-:S13]  /*0390*/  ISETP.LE.AND P0, PT, R11, UR5, PT ;  /* 0x000000050b007c0c */ /* 0x002fda000bf03270 */
[----:B---3--:R-:W-:Y:S05]  /*03a0*/  @!P0 BRA `(.L_x_3) ;  /* 0xfffffffc00c48947 */ /* 0x008fea000383ffff */
.L_x_2:
[----:B------:R-:W-:Y:S01]  /*03b0*/  BAR.SYNC.DEFER_BLOCKING 0x0 ;  /* 0x0000000000007b1d */ /* 0x000fe20000010000 */
[----:B------:R-:W-:-:S07]  /*03c0*/  ISETP.NE.AND P0, PT, R12, RZ, PT ;  /* 0x000000ff0c00720c */ /* 0x000fce0003f05270 */
[----:B0-2---:R-:W0:Y:S01]  /*03d0*/  LDC.64 R4, c[0x0][0x380] ;  /* 0x0000e000ff047b82 */ /* 0x005e220000000a00 */
[----:B------:R-:W1:Y:S04]  /*03e0*/  LDS R7, [R6+0x4] ;  /* 0x0000040006077984 */ /* 0x000e680000000800 */
[----:B------:R-:W2:Y:S01]  /*03f0*/  LDS R9, [R6+0x8] ;  /* 0x0000080006097984 */ /* 0x000ea20000000800 */
[----:B0-----:R-:W-:-:S05]  /*0400*/  IMAD.WIDE.U32 R2, R0, 0x4, R4 ;  /* 0x0000000400027825 */ /* 0x001fca00078e0004 */
[----:B-1----:R0:W-:Y:S04]  /*0410*/  STG.E desc[UR8][R2.64], R7 ;  /* 0x0000000702007986 */ /* 0x0021e8000c101908 */
[----:B--2---:R0:W-:Y:S01]  /*0420*/  STG.E desc[UR8][R2.64+0x4], R9 ;  /* 0x0000040902007986 */ /* 0x0041e2000c101908 */
[----:B------:R-:W-:Y:S05]  /*0430*/  @P0 EXIT ;  /* 0x000000000000094d */ /* 0x000fea0003800000 */
[----:B0-----:R-:W0:Y:S01]  /*0440*/  LDC.64 R6, c[0x0][0x388] ;  /* 0x0000e200ff067b82 */ /* 0x001e220000000a00 */
[----:B------:R-:W-:-:S05]  /*0450*/  IMAD.WIDE R2, R11, 0x4, R4 ;  /* 0x000000040b027825 */ /* 0x000fca00078e0204 */
[----:B------:R-:W2:Y:S01]  /*0460*/  LDG.E R0, desc[UR8][R2.64+-0x8] ;  /* 0xfffff80802007981 */ /* 0x000ea2000c1e1900 */
[----:B0-----:R-:W-:-:S06]  /*0470*/  IMAD.WIDE R4, R11, 0x4, R6 ;  /* 0x000000040b047825 */ /* 0x001fcc00078e0206 */
[----:B------:R-:W2:Y:S02]  /*0480*/  LDG.E R5, desc[UR8][R4.64+-0x4] ;  /* 0xfffffc0804057981 */ /* 0x000ea4000c1e1900 */
[----:B--2---:R-:W-:-:S05]  /*0490*/  IADD3 R7, PT, PT, R0, R5, RZ ;  /* 0x0000000500077210 */ /* 0x004fca0007ffe0ff */
[----:B------:R-:W-:Y:S01]  /*04a0*/  STG.E desc[UR8][R2.64+-0x4], R7 ;  /* 0xfffffc0702007986 */ /* 0x000fe2000c101908 */
[----:B------:R-:W-:Y:S05]  /*04b0*/  EXIT ;  /* 0x000000000000794d */ /* 0x000fea0003800000 */
.L_x_4:
[----:B------:R-:W-:-:S00]  /*04c0*/  BRA `(.L_x_4) ;  /* 0xfffffffc00fc7947 */ /* 0x000fc0000383ffff */
[----:B------:R-:W-:-:S00]  /*04d0*/  NOP ;  /* 0x0000000000007918 */ /* 0x000fc00000000000 */
        /* <DEDUP_REMOVED lines=10> */
.L_x_16:


//--------------------- .text._Z17prefix_sum_kernelPiS_i --------------------------
	.section	.text._Z17prefix_sum_kernelPiS_i,"ax",@progbits
	.align	128
        .global         _Z17prefix_sum_kernelPiS_i
        .type           _Z17prefix_sum_kernelPiS_i,@function
        .size           _Z17prefix_sum_kernelPiS_i,(.L_x_17 - _Z17prefix_sum_kernelPiS_i)
        .other          _Z17prefix_sum_kernelPiS_i,@"STO_CUDA_ENTRY STV_DEFAULT"
_Z17prefix_sum_kernelPiS_i:
.text._Z17prefix_sum_kernelPiS_i:
[----:B------:R-:W-:Y:S01]  /*0000*/  LDC R1, c[0x0][0x37c] ;  /* 0x0000df00ff017b82 */ /* 0x000fe20000000800 */
[----:B------:R-:W0:Y:S01]  /*0010*/  S2R R2, SR_CTAID.X ;  /* 0x0000000000027919 */ /* 0x000e220000002500 */
[----:B------:R-:W0:Y:S01]  /*0020*/  LDCU UR4, c[0x0][0x360] ;  /* 0x00006c00ff0477ac */ /* 0x000e220008000800 */
[----:B------:R-:W0:Y:S01]  /*0030*/  S2R R3, SR_TID.X ;  /* 0x0000000000037919 */ /* 0x000e220000002100 */
[----:B------:R-:W1:Y:S01]  /*0040*/  LDCU UR5, c[0x0][0x390] ;  /* 0x00007200ff0577ac */ /* 0x000e620008000800 */
[----:B0-----:R-:W-:-:S05]  /*0050*/  IMAD R2, R2, UR4, R3 ;  /* 0x0000000402027c24 */ /* 0x001fca000f8e0203 */
[----:B-1----:R-:W-:-:S13]  /*0060*/  ISETP.GE.U32.AND P0, PT, R2, UR5, PT ;  /* 0x0000000502007c0c */ /* 0x002fda000bf06070 */
[----:B------:R-:W-:Y:S05]  /*0070*/  @P0 EXIT ;  /* 0x000000000000094d */ /* 0x000fea0003800000 */
[C---:B------:R-:W-:Y:S01]  /*0080*/  ISETP.GE.U32.AND P1, PT, R2.reuse, 0xf, PT ;  /* 0x0000000f0200780c */ /* 0x040fe20003f26070 */
[----:B------:R-:W-:Y:S01]  /*0090*/  VIADD R6, R2, 0x1 ;  /* 0x0000000102067836 */ /* 0x000fe20000000000 */
[----:B------:R-:W0:Y:S01]  /*00a0*/  LDCU.64 UR6, c[0x0][0x358] ;  /* 0x00006b00ff0677ac */ /* 0x000e220008000a00 */
[----:B------:R-:W-:Y:S01]  /*00b0*/  BSSY.RECONVERGENT B0, `(.L_x_5) ;  /* 0x000002c000007945 */ /* 0x000fe20003800200 */
[----:B------:R-:W-:Y:S02]  /*00c0*/  IMAD.MOV.U32 R3, RZ, RZ, RZ ;  /* 0x000000ffff037224 */ /* 0x000fe400078e00ff */
[----:B------:R-:W-:Y:S01]  /*00d0*/  LOP3.LUT R24, R6, 0xf, RZ, 0xc0, !PT ;  /* 0x0000000f06187812 */ /* 0x000fe200078ec0ff */
[----:B------:R-:W-:-:S03]  /*00e0*/  IMAD.MOV.U32 R0, RZ, RZ, RZ ;  /* 0x000000ffff007224 */ /* 0x000fc600078e00ff */
[----:B------:R-:W-:-:S03]  /*00f0*/  ISETP.NE.AND P0, PT, R24, RZ, PT ;  /* 0x000000ff1800720c */ /* 0x000fc60003f05270 */
[----:B------:R-:W-:Y:S10]  /*0100*/  @!P1 BRA `(.L_x_6) ;  /* 0x0000000000989947 */ /* 0x000ff40003800000 */
[----:B------:R-:W1:Y:S01]  /*0110*/  LDCU.64 UR4, c[0x0][0x388] ;  /* 0x00007100ff0477ac */ /* 0x000e620008000a00 */
[----:B------:R-:W-:Y:S01]  /*0120*/  LOP3.LUT R3, R6, 0xfffffff0, RZ, 0xc0, !PT ;  /* 0xfffffff006037812 */ /* 0x000fe200078ec0ff */
[----:B------:R-:W-:-:S04]  /*0130*/  IMAD.MOV.U32 R0, RZ, RZ, RZ ;  /* 0x000000ffff007224 */ /* 0x000fc800078e00ff */
[----:B------:R-:W-:Y:S01]  /*0140*/  IMAD.MOV R7, RZ, RZ, -R3 ;  /* 0x000000ffff077224 */ /* 0x000fe200078e0a03 */
[----:B-1----:R-:W-:-:S04]  /*0150*/  UIADD3 UR4, UP0, UPT, UR4, 0x20, URZ ;  /* 0x0000002004047890 */ /* 0x002fc8000ff1e0ff */
[----:B------:R-:W-:Y:S02]  /*0160*/  UIADD3.X UR5, UPT, UPT, URZ, UR5, URZ, UP0, !UPT ;  /* 0x00000005ff057290 */ /* 0x000fe400087fe4ff */
[----:B------:R-:W-:-:S04]  /*0170*/  IMAD.U32 R13, RZ, RZ, UR4 ;  /* 0x00000004ff0d7e24 */ /* 0x000fc8000f8e00ff */
[----:B------:R-:W-:-:S07]  /*0180*/  IMAD.U32 R5, RZ, RZ, UR5 ;  /* 0x00000005ff057e24 */ /* 0x000fce000f8e00ff */
.L_x_7:
[----:B------:R-:W-:-:S05]  /*0190*/  IMAD.MOV.U32 R4, RZ, RZ, R13 ;  /* 0x000000ffff047224 */ /* 0x000fca00078e000d */
[----:B0-----:R-:W2:Y:S04]  /*01a0*/  LDG.E R13, desc[UR6][R4.64+-0x20] ;  /* 0xffffe006040d7981 */ /* 0x001ea8000c1e1900 */
[----:B------:R-:W2:Y:S04]  /*01b0*/  LDG.E R12, desc[UR6][R4.64+-0x1c] ;  /* 0xffffe406040c7981 */ /* 0x000ea8000c1e1900 */
[----:B------:R-:W3:Y:S04]  /*01c0*/  LDG.E R15, desc[UR6][R4.64+-0x18] ;  /* 0xffffe806040f7981 */ /* 0x000ee8000c1e1900 */
[----:B------:R-:W3:Y:S04]  /*01d0*/  LDG.E R14, desc[UR6][R4.64+-0x14] ;  /* 0xffffec06040e7981 */ /* 0x000ee8000c1e1900 */
[----:B------:R-:W4:Y:S04]  /*01e0*/  LDG.E R17, desc[UR6][R4.64+-0x10] ;  /* 0xfffff00604117981 */ /* 0x000f28000c1e1900 */
[----:B------:R-:W4:Y:S04]  /*01f0*/  LDG.E R16, desc[UR6][R4.64+-0xc] ;  /* 0xfffff40604107981 */ /* 0x000f28000c1e1900 */
[----:B------:R-:W5:Y:S04]  /*0200*/  LDG.E R19, desc[UR6][R4.64+-0x8] ;  /* 0xfffff80604137981 */ /* 0x000f68000c1e1900 */
        /* <DEDUP_REMOVED lines=8> */
[----:B------:R0:W5:Y:S01]  /*0290*/  LDG.E R8, desc[UR6][R4.64+0x1c] ;  /* 0x00001c0604087981 */ /* 0x000162000c1e1900 */
[----:B------:R-:W-:-:S05]  /*02a0*/  VIADD R7, R7, 0x10 ;  /* 0x0000001007077836 */ /* 0x000fca0000000000 */
[----:B------:R-:W-:Y:S02]  /*02b0*/  ISETP.NE.AND P1, PT, R7, RZ, PT ;  /* 0x000000ff0700720c */ /* 0x000fe40003f25270 */
[----:B--2---:R-:W-:Y:S02]  /*02c0*/  IADD3 R12, PT, PT, R12, R13, R0 ;  /* 0x0000000d0c0c7210 */ /* 0x004fe40007ffe000 */
[----:B------:R-:W-:-:S05]  /*02d0*/  IADD3 R13, P2, PT, R4, 0x40, RZ ;  /* 0x00000040040d7810 */ /* 0x000fca0007f5e0ff */
[----:B0-----:R-:W-:Y:S01]  /*02e0*/  IMAD.X R5, RZ, RZ, R5, P2 ;  /* 0x000000ffff057224 */ /* 0x001fe200010e0605 */
[----:B---3--:R-:W-:-:S04]  /*02f0*/  IADD3 R12, PT, PT, R14, R15, R12 ;  /* 0x0000000f0e0c7210 */ /* 0x008fc80007ffe00c */
[----:B----4-:R-:W-:-:S04]  /*0300*/  IADD3 R12, PT, PT, R16, R17, R12 ;  /* 0x00000011100c7210 */ /* 0x010fc80007ffe00c */
[----:B-----5:R-:W-:-:S04]  /*0310*/  IADD3 R12, PT, PT, R18, R19, R12 ;  /* 0x00000013120c7210 */ /* 0x020fc80007ffe00c */
[----:B------:R-:W-:-:S04]  /*0320*/  IADD3 R12, PT, PT, R20, R21, R12 ;  /* 0x00000015140c7210 */ /* 0x000fc80007ffe00c */
[----:B------:R-:W-:-:S04]  /*0330*/  IADD3 R12, PT, PT, R22, R23, R12 ;  /* 0x00000017160c7210 */ /* 0x000fc80007ffe00c */
[----:B------:R-:W-:-:S04]  /*0340*/  IADD3 R10, PT, PT, R10, R11, R12 ;  /* 0x0000000b0a0a7210 */ /* 0x000fc80007ffe00c */
[----:B------:R-:W-:Y:S01]  /*0350*/  IADD3 R0, PT, PT, R8, R9, R10 ;  /* 0x0000000908007210 */ /* 0x000fe20007ffe00a */
[----:B------:R-:W-:Y:S06]  /*0360*/  @P1 BRA `(.L_x_7) ;  /* 0xfffffffc00881947 */ /* 0x000fec000383ffff */
.L_x_6:
[----:B0-----:R-:W-:Y:S05]  /*0370*/  BSYNC.RECONVERGENT B0 ;  /* 0x0000000000007941 */ /* 0x001fea0003800200 */
.L_x_5:
[----:B------:R-:W-:Y:S04]  /*0380*/  BSSY.RECONVERGENT B0, `(.L_x_8) ;  /* 0x0000032000007945 */ /* 0x000fe80003800200 */
[----:B------:R-:W-:Y:S05]  /*0390*/  @!P0 BRA `(.L_x_9) ;  /* 0x0000000000c08947 */ /* 0x000fea0003800000 */
[----:B------:R-:W-:Y:S01]  /*03a0*/  ISETP.GE.U32.AND P0, PT, R24, 0x8, PT ;  /* 0x000000081800780c */ /* 0x000fe20003f06070 */
[----:B------:R-:W-:Y:S01]  /*03b0*/  BSSY.RECONVERGENT B1, `(.L_x_10) ;  /* 0x0000013000017945 */ /* 0x000fe20003800200 */
[----:B------:R-:W-:-:S04]  /*03c0*/  LOP3.LUT R15, R6, 0x7, RZ, 0xc0, !PT ;  /* 0x00000007060f7812 */ /* 0x000fc800078ec0ff */
[----:B------:R-:W-:-:S07]  /*03d0*/  ISETP.NE.AND P1, PT, R15, RZ, PT ;  /* 0x000000ff0f00720c */ /* 0x000fce0003f25270 */
[----:B------:R-:W-:Y:S06]  /*03e0*/  @!P0 BRA `(.L_x_11) ;  /* 0x00000000003c8947 */ /* 0x000fec0003800000 */
[----:B------:R-:W0:Y:S02]  /*03f0*/  LDC.64 R4, c[0x0][0x388] ;  /* 0x0000e200ff047b82 */ /* 0x000e240000000a00 */
[----:B0-----:R-:W-:-:S05]  /*0400*/  IMAD.WIDE.U32 R4, R3, 0x4, R4 ;  /* 0x0000000403047825 */ /* 0x001fca00078e0004 */
[----:B------:R-:W2:Y:S04]  /*0410*/  LDG.E R7, desc[UR6][R4.64] ;  /* 0x0000000604077981 */ /* 0x000ea8000c1e1900 */
[----:B------:R-:W2:Y:S04]  /*0420*/  LDG.E R8, desc[UR6][R4.64+0x4] ;  /* 0x0000040604087981 */ /* 0x000ea8000c1e1900 */
[----:B------:R-:W3:Y:S04]  /*0430*/  LDG.E R10, desc[UR6][R4.64+0x8] ;  /* 0x00000806040a7981 */ /* 0x000ee8000c1e1900 */
[----:B------:R-:W3:Y:S04]  /*0440*/  LDG.E R9, desc[UR6][R4.64+0xc] ;  /* 0x00000c0604097981 */ /* 0x000ee8000c1e1900 */
[----:B------:R-:W4:Y:S04]  /*0450*/  LDG.E R12, desc[UR6][R4.64+0x10] ;  /* 0x00001006040c7981 */ /* 0x000f28000c1e1900 */
[----:B------:R-:W4:Y:S04]  /*0460*/  LDG.E R11, desc[UR6][R4.64+0x14] ;  /* 0x00001406040b7981 */ /* 0x000f28000c1e1900 */
[----:B------:R-:W5:Y:S04]  /*0470*/  LDG.E R14, desc[UR6][R4.64+0x18] ;  /* 0x00001806040e7981 */ /* 0x000f68000c1e1900 */
[----:B------:R-:W5:Y:S01]  /*0480*/  LDG.E R13, desc[UR6][R4.64+0x1c] ;  /* 0x00001c06040d7981 */ /* 0x000f62000c1e1900 */
[----:B------:R-:W-:Y:S01]  /*0490*/  VIADD R3, R3, 0x8 ;  /* 0x0000000803037836 */ /* 0x000fe20000000000 */
[----:B--2---:R-:W-:-:S04]  /*04a0*/  IADD3 R7, PT, PT, R8, R7, R0 ;  /* 0x0000000708077210 */ /* 0x004fc80007ffe000 */
[----:B---3--:R-:W-:-:S04]  /*04b0*/  IADD3 R7, PT, PT, R9, R10, R7 ;  /* 0x0000000a09077210 */ /* 0x008fc80007ffe007 */
[----:B----4-:R-:W-:-:S04]  /*04c0*/  IADD3 R7, PT, PT, R11, R12, R7 ;  /* 0x0000000c0b077210 */ /* 0x010fc80007ffe007 */
[----:B-----5:R-:W-:-:S07]  /*04d0*/  IADD3 R0, PT, PT, R13, R14, R7 ;  /* 0x0000000e0d007210 */ /* 0x020fce0007ffe007 */
.L_x_11:
[----:B------:R-:W-:Y:S05]  /*04e0*/  BSYNC.RECONVERGENT B1 ;  /* 0x0000000000017941 */ /* 0x000fea0003800200 */
.L_x_10:
        /* <DEDUP_REMOVED lines=11> */
[----:B------:R-:W3:Y:S01]  /*05a0*/  LDG.E R10, desc[UR6][R4.64+0xc] ;  /* 0x00000c06040a7981 */ /* 0x000ee2000c1e1900 */
[----:B------:R-:W-:Y:S01]  /*05b0*/  VIADD R3, R3, 0x4 ;  /* 0x0000000403037836 */ /* 0x000fe20000000000 */
[----:B--2---:R-:W-:-:S04]  /*05c0*/  IADD3 R0, PT, PT, R8, R7, R0 ;  /* 0x0000000708007210 */ /* 0x004fc80007ffe000 */
[----:B---3--:R-:W-:-:S07]  /*05d0*/  IADD3 R0, PT, PT, R10, R9, R0 ;  /* 0x000000090a007210 */ /* 0x008fce0007ffe000 */
.L_x_13:
[----:B------:R-:W-:Y:S05]  /*05e0*/  BSYNC.RECONVERGENT B1 ;  /* 0x0000000000017941 */ /* 0x000fea0003800200 */
.L_x_12:
[----:B------:R-:W-:Y:S05]  /*05f0*/  @!P1 BRA `(.L_x_9) ;  /* 0x0000000000289947 */ /* 0x000fea0003800000 */
[----:B------:R-:W0:Y:S01]  /*0600*/  LDC.64 R4, c[0x0][0x388] ;  /* 0x0000e200ff047b82 */ /* 0x000e220000000a00 */
[----:B------:R-:W-:Y:S02]  /*0610*/  IMAD.MOV R6, RZ, RZ, -R6 ;  /* 0x000000ffff067224 */ /* 0x000fe400078e0a06 */
[----:B0-----:R-:W-:-:S07]  /*0620*/  IMAD.WIDE.U32 R4, R3, 0x4, R4 ;  /* 0x0000000403047825 */ /* 0x001fce00078e0004 */
.L_x_14:
[----:B------:R0:W2:Y:S01]  /*0630*/  LDG.E R3, desc[UR6][R4.64] ;  /* 0x0000000604037981 */ /* 0x0000a2000c1e1900 */
[----:B------:R-:W-:-:S05]  /*0640*/  VIADD R6, R6, 0x1 ;  /* 0x0000000106067836 */ /* 0x000fca0000000000 */
[----:B------:R-:W-:Y:S02]  /*0650*/  ISETP.NE.AND P0, PT, R6, RZ, PT ;  /* 0x000000ff0600720c */ /* 0x000fe40003f05270 */
[----:B0-----:R-:W-:-:S05]  /*0660*/  IADD3 R4, P1, PT, R4, 0x4, RZ ;  /* 0x0000000404047810 */ /* 0x001fca0007f3e0ff */
[----:B------:R-:W-:Y:S02]  /*0670*/  IMAD.X R5, RZ, RZ, R5, P1 ;  /* 0x000000ffff057224 */ /* 0x000fe400008e0605 */
[----:B--2---:R-:W-:-:S04]  /*0680*/  IMAD.IADD R0, R3, 0x1, R0 ;  /* 0x0000000103007824 */ /* 0x004fc800078e0200 */
[----:B------:R-:W-:Y:S05]  /*0690*/  @P0 BRA `(.L_x_14) ;  /* 0xfffffffc00e40947 */ /* 0x000fea000383ffff */
.L_x_9:
[----:B------:R-:W-:Y:S05]  /*06a0*/  BSYNC.RECONVERGENT B0 ;  /* 0x0000000000007941 */ /* 0x000fea0003800200 */
.L_x_8:
[----:B------:R-:W0:Y:S02]  /*06b0*/  LDC.64 R4, c[0x0][0x380] ;  /* 0x0000e000ff047b82 */ /* 0x000e240000000a00 */
[----:B0-----:R-:W-:-:S05]  /*06c0*/  IMAD.WIDE.U32 R2, R2, 0x4, R4 ;  /* 0x0000000402027825 */ /* 0x001fca00078e0004 */
[----:B------:R-:W-:Y:S01]  /*06d0*/  STG.E desc[UR6][R2.64], R0 ;  /* 0x0000000002007986 */ /* 0x000fe2000c101906 */
[----:B------:R-:W-:Y:S05]  /*06e0*/  EXIT ;  /* 0x000000000000794d */ /* 0x000fea0003800000 */
.L_x_15:
        /* <DEDUP_REMOVED lines=9> */
.L_x_17:


//--------------------- .nv.shared._Z26improved_prefix_sum_kernelPiS_i --------------------------
	.section	.nv.shared._Z26improved_prefix_sum_kernelPiS_i,"aw",@nobits
	.sectionflags	@""
	.align	4
.nv.shared._Z26improved_prefix_sum_kernelPiS_i:
	.zero		9220


//--------------------- .nv.shared.reserved.0     --------------------------
	.section	.nv.shared.reserved.0,"aw",@nobits
	.weak		__nv_reservedSMEM_offset_0_alias
	.size		__nv_reservedSMEM_offset_0_alias, 0, 64
	.other		__nv_reservedSMEM_offset_0_alias,@"STO_CUDA_RESERVED_SHARED STV_DEFAULT"
__nv_reservedSMEM_offset_0_alias:
	.zero		0
	.zero		64


//--------------------- .nv.constant0._Z26improved_prefix_sum_kernelPiS_i --------------------------
	.section	.nv.constant0._Z26improved_prefix_sum_kernelPiS_i,"a",@progbits
	.sectionflags	@""
	.align	4
.nv.constant0._Z26improved_prefix_sum_kernelPiS_i:
	.zero		916


//--------------------- .nv.constant0._Z17prefix_sum_kernelPiS_i --------------------------
	.section	.nv.constant0._Z17prefix_sum_kernelPiS_i,"a",@progbits
	.sectionflags	@""
	.align	4
.nv.constant0._Z17prefix_sum_kernelPiS_i:
	.zero		916


//--------------------- SYMBOLS --------------------------

	.type		.nv.reservedSmem.offset0,@object
	.size		.nv.reservedSmem.offset0,0x4
	.type		.nv.reservedSmem.cap,@object
	.size		.nv.reservedSmem.cap,0x4
